//
// Generated by NVIDIA NVVM Compiler
//
// Compiler Build ID: CL-36424714
// Cuda compilation tools, release 13.0, V13.0.88
// Based on NVVM 20.0.0
//

.version 9.0
.target sm_100
.address_size 64

	// .globl	_Z13gen_correctoriPiPffS0_

.visible .entry _Z13gen_correctoriPiPffS0_(
	.param .u32 _Z13gen_correctoriPiPffS0__param_0,
	.param .u64 .ptr .align 1 _Z13gen_correctoriPiPffS0__param_1,
	.param .u64 .ptr .align 1 _Z13gen_correctoriPiPffS0__param_2,
	.param .f32 _Z13gen_correctoriPiPffS0__param_3,
	.param .u64 .ptr .align 1 _Z13gen_correctoriPiPffS0__param_4
)
{
	.reg .pred 	%p<5>;
	.reg .b32 	%r<13>;
	.reg .b32 	%f<3>;
	.reg .b64 	%rd<13>;

	ld.param.u32 	%r7, [_Z13gen_correctoriPiPffS0__param_0];
	ld.param.u64 	%rd5, [_Z13gen_correctoriPiPffS0__param_1];
	ld.param.u64 	%rd6, [_Z13gen_correctoriPiPffS0__param_2];
	ld.param.f32 	%f1, [_Z13gen_correctoriPiPffS0__param_3];
	ld.param.u64 	%rd7, [_Z13gen_correctoriPiPffS0__param_4];
	mov.u32 	%r8, %ctaid.x;
	mov.u32 	%r1, %ntid.x;
	mov.u32 	%r9, %tid.x;
	mad.lo.s32 	%r12, %r8, %r1, %r9;
	setp.ge.s32 	%p1, %r12, %r7;
	@%p1 bra 	$L__BB0_6;
	mov.u32 	%r10, %nctaid.x;
	mul.lo.s32 	%r3, %r1, %r10;
	cvta.to.global.u64 	%rd1, %rd5;
	cvta.to.global.u64 	%rd2, %rd6;
	cvta.to.global.u64 	%rd3, %rd7;
$L__BB0_2:
	mul.wide.s32 	%rd8, %r12, 4;
	add.s64 	%rd9, %rd1, %rd8;
	ld.global.u32 	%r5, [%rd9];
	setp.eq.s32 	%p2, %r5, 0;
	@%p2 bra 	$L__BB0_5;
	mul.wide.s32 	%rd10, %r5, 4;
	add.s64 	%rd11, %rd2, %rd10;
	ld.global.f32 	%f2, [%rd11];
	add.s64 	%rd4, %rd3, %rd8;
	st.global.f32 	[%rd4], %f2;
	setp.leu.f32 	%p3, %f2, %f1;
	@%p3 bra 	$L__BB0_5;
	mov.b32 	%r11, 0;
	st.global.u32 	[%rd4], %r11;
$L__BB0_5:
	add.s32 	%r12, %r12, %r3;
	setp.lt.s32 	%p4, %r12, %r7;
	@%p4 bra 	$L__BB0_2;
$L__BB0_6:
	ret;

}


// ===== COMPILED SASS (sm_100) =====

	.target	sm_100

	.elftype	@"ET_EXEC"


//--------------------- .note.nv.tkinfo           --------------------------
	.section	.note.nv.tkinfo,"",@"SHT_NOTE"
	.sectionflags	@"SHF_NOTE_NV_TKINFO"
	.tkinfo
        /*0018*/ 	.word	0x00000002
        /*0030*/ 	.string	""
        /*0030*/ 	.string	"ptxas"
        /*0030*/ 	.string	"Cuda compilation tools, release 13.0, V13.0.88"
        /*0030*/ 	.string	"Build cuda_13.0.r13.0/compiler.36424714_0"
        /*0030*/ 	.string	"-arch sm_100 -m 64 "



//--------------------- .note.nv.cuinfo           --------------------------
	.section	.note.nv.cuinfo,"",@"SHT_NOTE"
	.sectionflags	@"SHF_NOTE_NV_CUINFO"
        /*0018*/ 	.short	0x0002
        /*001a*/ 	.short	0x0064
        /*001c*/ 	.short	0x0082
	.zero		2


//--------------------- .nv.info                  --------------------------
	.section	.nv.info,"",@"SHT_CUDA_INFO"
	.align	4


	//----- nvinfo : EIATTR_REGCOUNT
	.align		4
        /*0000*/ 	.byte	0x04, 0x2f
        /*0002*/ 	.short	(.L_1 - .L_0)
	.align		4
.L_0:
        /*0004*/ 	.word	index@(_Z13gen_correctoriPiPffS0_)
        /*0008*/ 	.word	0x00000010


	//----- nvinfo : EIATTR_FRAME_SIZE
	.align		4
.L_1:
        /*000c*/ 	.byte	0x04, 0x11
        /*000e*/ 	.short	(.L_3 - .L_2)
	.align		4
.L_2:
        /*0010*/ 	.word	index@(_Z13gen_correctoriPiPffS0_)
        /*0014*/ 	.word	0x00000000


	//----- nvinfo : EIATTR_MIN_STACK_SIZE
	.align		4
.L_3:
        /*0018*/ 	.byte	0x04, 0x12
        /*001a*/ 	.short	(.L_5 - .L_4)
	.align		4
.L_4:
        /*001c*/ 	.word	index@(_Z13gen_correctoriPiPffS0_)
        /*0020*/ 	.word	0x00000000
.L_5:


//--------------------- .nv.compat                --------------------------
	.section	.nv.compat,"",@"SHT_CUDA_COMPAT_INFO"
	.align	4
        /*0000*/ 	.byte	0x02, 0x09, 0x00, 0x00, 0x02, 0x02, 0x01, 0x00, 0x02, 0x05, 0x05, 0x00, 0x03, 0x07, 0x01, 0x01
        /*0010*/ 	.byte	0x02, 0x03, 0x00, 0x00, 0x02, 0x06, 0x01, 0x00, 0x04, 0x0b, 0x08, 0x00, 0x09, 0x00, 0x00, 0x00
        /*0020*/ 	.byte	0x00, 0x00, 0x00, 0x00


//--------------------- .nv.info._Z13gen_correctoriPiPffS0_ --------------------------
	.section	.nv.info._Z13gen_correctoriPiPffS0_,"",@"SHT_CUDA_INFO"
	.sectionflags	@""
	.align	4


	//----- nvinfo : EIATTR_CUDA_API_VERSION
	.align		4
        /*0000*/ 	.byte	0x04, 0x37
        /*0002*/ 	.short	(.L_7 - .L_6)
.L_6:
        /*0004*/ 	.word	0x00000082


	//----- nvinfo : EIATTR_KPARAM_INFO
	.align		4
.L_7:
        /*0008*/ 	.byte	0x04, 0x17
        /*000a*/ 	.short	(.L_9 - .L_8)
.L_8:
        /*000c*/ 	.word	0x00000000
        /*0010*/ 	.short	0x0004
        /*0012*/ 	.short	0x0020
        /*0014*/ 	.byte	0x00, 0xf5, 0x21, 0x00


	//----- nvinfo : EIATTR_KPARAM_INFO
	.align		4
.L_9:
        /*0018*/ 	.byte	0x04, 0x17
        /*001a*/ 	.short	(.L_11 - .L_10)
.L_10:
        /*001c*/ 	.word	0x00000000
        /*0020*/ 	.short	0x0003
        /*0022*/ 	.short	0x0018
        /*0024*/ 	.byte	0x00, 0xf0, 0x11, 0x00


	//----- nvinfo : EIATTR_KPARAM_INFO
	.align		4
.L_11:
        /*0028*/ 	.byte	0x04, 0x17
        /*002a*/ 	.short	(.L_13 - .L_12)
.L_12:
        /*002c*/ 	.word	0x00000000
        /*0030*/ 	.short	0x0002
        /*0032*/ 	.short	0x0010
        /*0034*/ 	.byte	0x00, 0xf5, 0x21, 0x00


	//----- nvinfo : EIATTR_KPARAM_INFO
	.align		4
.L_13:
        /*0038*/ 	.byte	0x04, 0x17
        /*003a*/ 	.short	(.L_15 - .L_14)
.L_14:
        /*003c*/ 	.word	0x00000000
        /*0040*/ 	.short	0x0001
        /*0042*/ 	.short	0x0008
        /*0044*/ 	.byte	0x00, 0xf5, 0x21, 0x00


	//----- nvinfo : EIATTR_KPARAM_INFO
	.align		4
.L_15:
        /*0048*/ 	.byte	0x04, 0x17
        /*004a*/ 	.short	(.L_17 - .L_16)
.L_16:
        /*004c*/ 	.word	0x00000000
        /*0050*/ 	.short	0x0000
        /*0052*/ 	.short	0x0000
        /*0054*/ 	.byte	0x00, 0xf0, 0x11, 0x00


	//----- nvinfo : EIATTR_SPARSE_MMA_MASK
	.align		4
.L_17:
        /*0058*/ 	.byte	0x03, 0x50
        /*005a*/ 	.short	0x0000


	//----- nvinfo : EIATTR_MAXREG_COUNT
	.align		4
        /*005c*/ 	.byte	0x03, 0x1b
        /*005e*/ 	.short	0x00ff


	//----- nvinfo : EIATTR_MERCURY_ISA_VERSION
	.align		4
        /*0060*/ 	.byte	0x03, 0x5f
        /*0062*/ 	.short	0x0101


	//----- nvinfo : EIATTR_VRC_CTA_INIT_COUNT
	.align		4
        /*0064*/ 	.byte	0x02, 0x4a
	.zero		1
	.zero		1


	//----- nvinfo : EIATTR_EXIT_INSTR_OFFSETS
	.align		4
        /*0068*/ 	.byte	0x04, 0x1c
        /*006a*/ 	.short	(.L_19 - .L_18)


	//   ....[0]....
.L_18:
        /*006c*/ 	.word	0x00000070


	//   ....[1]....
        /*0070*/ 	.word	0x00000200


	//----- nvinfo : EIATTR_CRS_STACK_SIZE
	.align		4
.L_19:
        /*0074*/ 	.byte	0x04, 0x1e
        /*0076*/ 	.short	(.L_21 - .L_20)
.L_20:
        /*0078*/ 	.word	0x00000000


	//----- nvinfo : EIATTR_CBANK_PARAM_SIZE
	.align		4
.L_21:
        /*007c*/ 	.byte	0x03, 0x19
        /*007e*/ 	.short	0x0028


	//----- nvinfo : EIATTR_PARAM_CBANK
	.align		4
        /*0080*/ 	.byte	0x04, 0x0a
        /*0082*/ 	.short	(.L_23 - .L_22)
	.align		4
.L_22:
        /*0084*/ 	.word	index@(.nv.constant0._Z13gen_correctoriPiPffS0_)
        /*0088*/ 	.short	0x0380
        /*008a*/ 	.short	0x0028


	//----- nvinfo : EIATTR_SW_WAR
	.align		4
.L_23:
        /*008c*/ 	.byte	0x04, 0x36
        /*008e*/ 	.short	(.L_25 - .L_24)
.L_24:
        /*0090*/ 	.word	0x00000008
.L_25:


//--------------------- .nv.callgraph             --------------------------
	.section	.nv.callgraph,"",@"SHT_CUDA_CALLGRAPH"
	.align	4
	.sectionentsize	8
	.align		4
        /*0000*/ 	.word	0x00000000
	.align		4
        /*0004*/ 	.word	0xffffffff
	.align		4
        /*0008*/ 	.word	0x00000000
	.align		4
        /*000c*/ 	.word	0xfffffffe
	.align		4
        /*0010*/ 	.word	0x00000000
	.align		4
        /*0014*/ 	.word	0xfffffffd
	.align		4
        /*0018*/ 	.word	0x00000000
	.align		4
        /*001c*/ 	.word	0xfffffffc


//--------------------- .text._Z13gen_correctoriPiPffS0_ --------------------------
	.section	.text._Z13gen_correctoriPiPffS0_,"ax",@progbits
	.align	128
        .global         _Z13gen_correctoriPiPffS0_
        .type           _Z13gen_correctoriPiPffS0_,@function
        .size           _Z13gen_correctoriPiPffS0_,(.L_x_4 - _Z13gen_correctoriPiPffS0_)
        .other          _Z13gen_correctoriPiPffS0_,@"STO_CUDA_ENTRY STV_DEFAULT"
_Z13gen_correctoriPiPffS0_:
.text._Z13gen_correctoriPiPffS0_:
[----:B------:R-:W-:Y:S01]  /*0000*/  LDC R1, c[0x0][0x37c] ;  /* 0x0000df00ff017b82 */ /* 0x000fe20000000800 */
[----:B------:R-:W0:Y:S07]  /*0010*/  S2R R0, SR_TID.X ;  /* 0x0000000000007919 */ /* 0x000e2e0000002100 */
[----:B------:R-:W0:Y:S01]  /*0020*/  S2UR UR4, SR_CTAID.X ;  /* 0x00000000000479c3 */ /* 0x000e220000002500 */
[----:B------:R-:W1:Y:S07]  /*0030*/  LDCU UR5, c[0x0][0x380] ;  /* 0x00007000ff0577ac */ /* 0x000e6e0008000800 */
[----:B------:R-:W0:Y:S02]  /*0040*/  LDC R13, c[0x0][0x360] ;  /* 0x0000d800ff0d7b82 */ /* 0x000e240000000800 */
[----:B0-----:R-:W-:-:S05]  /*0050*/  IMAD R0, R13, UR4, R0 ;  /* 0x000000040d007c24 */ /* 0x001fca000f8e0200 */
[----:B-1----:R-:W-:-:S13]  /*0060*/  ISETP.GE.AND P0, PT, R0, UR5, PT ;  /* 0x0000000500007c0c */ /* 0x002fda000bf06270 */
[----:B------:R-:W-:Y:S05]  /*0070*/  @P0 EXIT ;  /* 0x000000000000094d */ /* 0x000fea0003800000 */
[----:B------:R-:W0:Y:S01]  /*0080*/  LDC.64 R4, c[0x0][0x388] ;  /* 0x0000e200ff047b82 */ /* 0x000e220000000a00 */
[----:B------:R-:W1:Y:S01]  /*0090*/  LDCU UR4, c[0x0][0x370] ;  /* 0x00006e00ff0477ac */ /* 0x000e620008000800 */
[----:B------:R-:W2:Y:S06]  /*00a0*/  LDCU.64 UR6, c[0x0][0x358] ;  /* 0x00006b00ff0677ac */ /* 0x000eac0008000a00 */
[----:B------:R-:W3:Y:S01]  /*00b0*/  LDC.64 R6, c[0x0][0x390] ;  /* 0x0000e400ff067b82 */ /* 0x000ee20000000a00 */
[----:B------:R-:W4:Y:S01]  /*00c0*/  LDCU UR8, c[0x0][0x380] ;  /* 0x00007000ff0877ac */ /* 0x000f220008000800 */
[----:B------:R-:W0:Y:S06]  /*00d0*/  LDCU UR5, c[0x0][0x398] ;  /* 0x00007300ff0577ac */ /* 0x000e2c0008000800 */
[----:B------:R-:W0:Y:S01]  /*00e0*/  LDC.64 R8, c[0x0][0x3a0] ;  /* 0x0000e800ff087b82 */ /* 0x000e220000000a00 */
[----:B-1----:R-:W-:-:S07]  /*00f0*/  IMAD R13, R13, UR4, RZ ;  /* 0x000000040d0d7c24 */ /* 0x002fce000f8e02ff */
.L_x_2:
[----:B0-----:R-:W-:-:S06]  /*0100*/  IMAD.WIDE R2, R0, 0x4, R4 ;  /* 0x0000000400027825 */ /* 0x001fcc00078e0204 */
[----:B--2---:R-:W2:Y:S01]  /*0110*/  LDG.E R3, desc[UR6][R2.64] ;  /* 0x0000000602037981 */ /* 0x004ea2000c1e1900 */
[-C--:B------:R-:W-:Y:S01]  /*0120*/  MOV R11, R0.reuse ;  /* 0x00000000000b7202 */ /* 0x080fe20000000f00 */
[----:B------:R-:W-:Y:S01]  /*0130*/  BSSY.RECONVERGENT B0, `(.L_x_0) ;  /* 0x000000b000007945 */ /* 0x000fe20003800200 */
[----:B------:R-:W-:-:S04]  /*0140*/  IADD3 R0, PT, PT, R13, R0, RZ ;  /* 0x000000000d007210 */ /* 0x000fc80007ffe0ff */
[----:B----4-:R-:W-:Y:S02]  /*0150*/  ISETP.GE.AND P0, PT, R0, UR8, PT ;  /* 0x0000000800007c0c */ /* 0x010fe4000bf06270 */
[----:B--2---:R-:W-:-:S13]  /*0160*/  ISETP.NE.AND P1, PT, R3, RZ, PT ;  /* 0x000000ff0300720c */ /* 0x004fda0003f25270 */
[----:B------:R-:W-:Y:S05]  /*0170*/  @!P1 BRA `(.L_x_1) ;  /* 0x0000000000189947 */ /* 0x000fea0003800000 */
[----:B---3--:R-:W-:-:S06]  /*0180*/  IMAD.WIDE R2, R3, 0x4, R6 ;  /* 0x0000000403027825 */ /* 0x008fcc00078e0206 */
[----:B------:R-:W2:Y:S01]  /*0190*/  LDG.E R3, desc[UR6][R2.64] ;  /* 0x0000000602037981 */ /* 0x000ea2000c1e1900 */
[----:B------:R-:W-:Y:S01]  /*01a0*/  IMAD.WIDE R10, R11, 0x4, R8 ;  /* 0x000000040b0a7825 */ /* 0x000fe200078e0208 */
[----:B--2---:R-:W-:-:S04]  /*01b0*/  FSETP.GT.AND P1, PT, R3, UR5, PT ;  /* 0x0000000503007c0b */ /* 0x004fc8000bf24000 */
[----:B------:R0:W-:Y:S09]  /*01c0*/  STG.E desc[UR6][R10.64], R3 ;  /* 0x000000030a007986 */ /* 0x0001f2000c101906 */
[----:B------:R0:W-:Y:S02]  /*01d0*/  @P1 STG.E desc[UR6][R10.64], RZ ;  /* 0x000000ff0a001986 */ /* 0x0001e4000c101906 */
.L_x_1:
[----:B------:R-:W-:Y:S05]  /*01e0*/  BSYNC.RECONVERGENT B0 ;  /* 0x0000000000007941 */ /* 0x000fea0003800200 */
.L_x_0:
[----:B------:R-:W-:Y:S05]  /*01f0*/  @!P0 BRA `(.L_x_2) ;  /* 0xfffffffc00c08947 */ /* 0x000fea000383ffff */
[----:B------:R-:W-:Y:S05]  /*0200*/  EXIT ;  /* 0x000000000000794d */ /* 0x000fea0003800000 */
.L_x_3:
[----:B------:R-:W-:-:S00]  /*0210*/  BRA `(.L_x_3) ;  /* 0xfffffffc00fc7947 */ /* 0x000fc0000383ffff */
[----:B------:R-:W-:-:S00]  /*0220*/  NOP ;  /* 0x0000000000007918 */ /* 0x000fc00000000000 */
        /* <DEDUP_REMOVED lines=13> */
.L_x_4:


//--------------------- .nv.shared.reserved.0     --------------------------
	.section	.nv.shared.reserved.0,"aw",@nobits
	.weak		__nv_reservedSMEM_offset_0_alias
	.size		__nv_reservedSMEM_offset_0_alias, 0, 64
	.other		__nv_reservedSMEM_offset_0_alias,@"STO_CUDA_RESERVED_SHARED STV_DEFAULT"
__nv_reservedSMEM_offset_0_alias:
	.zero		0
	.zero		64


//--------------------- .nv.constant0._Z13gen_correctoriPiPffS0_ --------------------------
	.section	.nv.constant0._Z13gen_correctoriPiPffS0_,"a",@progbits
	.sectionflags	@""
	.align	4
.nv.constant0._Z13gen_correctoriPiPffS0_:
	.zero		936


//--------------------- SYMBOLS --------------------------

	.type		.nv.reservedSmem.offset0,@object
	.size		.nv.reservedSmem.offset0,0x4
